//
// Generated by NVIDIA NVVM Compiler
//
// Compiler Build ID: CL-36424714
// Cuda compilation tools, release 13.0, V13.0.88
// Based on NVVM 20.0.0
//

.version 9.0
.target sm_100
.address_size 64

	// .globl	_Z9matrixMulPiS_S_

.visible .entry _Z9matrixMulPiS_S_(
	.param .u64 .ptr .align 1 _Z9matrixMulPiS_S__param_0,
	.param .u64 .ptr .align 1 _Z9matrixMulPiS_S__param_1,
	.param .u64 .ptr .align 1 _Z9matrixMulPiS_S__param_2
)
{


	ret;

}


// ===== COMPILED SASS (sm_100) =====

	.target	sm_100

	.elftype	@"ET_EXEC"


//--------------------- .note.nv.tkinfo           --------------------------
	.section	.note.nv.tkinfo,"",@"SHT_NOTE"
	.sectionflags	@"SHF_NOTE_NV_TKINFO"
	.tkinfo
        /*0018*/ 	.word	0x00000002
        /*0030*/ 	.string	""
        /*0030*/ 	.string	"ptxas"
        /*0030*/ 	.string	"Cuda compilation tools, release 13.0, V13.0.88"
        /*0030*/ 	.string	"Build cuda_13.0.r13.0/compiler.36424714_0"
        /*0030*/ 	.string	"-arch sm_100 -m 64 "



//--------------------- .note.nv.cuinfo           --------------------------
	.section	.note.nv.cuinfo,"",@"SHT_NOTE"
	.sectionflags	@"SHF_NOTE_NV_CUINFO"
        /*0018*/ 	.short	0x0002
        /*001a*/ 	.short	0x0064
        /*001c*/ 	.short	0x0082
	.zero		2


//--------------------- .nv.info                  --------------------------
	.section	.nv.info,"",@"SHT_CUDA_INFO"
	.align	4


	//----- nvinfo : EIATTR_REGCOUNT
	.align		4
        /*0000*/ 	.byte	0x04, 0x2f
        /*0002*/ 	.short	(.L_1 - .L_0)
	.align		4
.L_0:
        /*0004*/ 	.word	index@(_Z9matrixMulPiS_S_)
        /*0008*/ 	.word	0x00000004


	//----- nvinfo : EIATTR_FRAME_SIZE
	.align		4
.L_1:
        /*000c*/ 	.byte	0x04, 0x11
        /*000e*/ 	.short	(.L_3 - .L_2)
	.align		4
.L_2:
        /*0010*/ 	.word	index@(_Z9matrixMulPiS_S_)
        /*0014*/ 	.word	0x00000000


	//----- nvinfo : EIATTR_MIN_STACK_SIZE
	.align		4
.L_3:
        /*0018*/ 	.byte	0x04, 0x12
        /*001a*/ 	.short	(.L_5 - .L_4)
	.align		4
.L_4:
        /*001c*/ 	.word	index@(_Z9matrixMulPiS_S_)
        /*0020*/ 	.word	0x00000000
.L_5:


//--------------------- .nv.compat                --------------------------
	.section	.nv.compat,"",@"SHT_CUDA_COMPAT_INFO"
	.align	4
        /*0000*/ 	.byte	0x02, 0x09, 0x00, 0x00, 0x02, 0x02, 0x01, 0x00, 0x02, 0x05, 0x05, 0x00, 0x03, 0x07, 0x01, 0x01
        /*0010*/ 	.byte	0x02, 0x03, 0x00, 0x00, 0x02, 0x06, 0x01, 0x00, 0x04, 0x0b, 0x08, 0x00, 0x09, 0x00, 0x00, 0x00
        /*0020*/ 	.byte	0x00, 0x00, 0x00, 0x00


//--------------------- .nv.info._Z9matrixMulPiS_S_ --------------------------
	.section	.nv.info._Z9matrixMulPiS_S_,"",@"SHT_CUDA_INFO"
	.sectionflags	@""
	.align	4


	//----- nvinfo : EIATTR_CUDA_API_VERSION
	.align		4
        /*0000*/ 	.byte	0x04, 0x37
        /*0002*/ 	.short	(.L_7 - .L_6)
.L_6:
        /*0004*/ 	.word	0x00000082


	//----- nvinfo : EIATTR_KPARAM_INFO
	.align		4
.L_7:
        /*0008*/ 	.byte	0x04, 0x17
        /*000a*/ 	.short	(.L_9 - .L_8)
.L_8:
        /*000c*/ 	.word	0x00000000
        /*0010*/ 	.short	0x0002
        /*0012*/ 	.short	0x0010
        /*0014*/ 	.byte	0x00, 0xf5, 0x21, 0x00


	//----- nvinfo : EIATTR_KPARAM_INFO
	.align		4
.L_9:
        /*0018*/ 	.byte	0x04, 0x17
        /*001a*/ 	.short	(.L_11 - .L_10)
.L_10:
        /*001c*/ 	.word	0x00000000
        /*0020*/ 	.short	0x0001
        /*0022*/ 	.short	0x0008
        /*0024*/ 	.byte	0x00, 0xf5, 0x21, 0x00


	//----- nvinfo : EIATTR_KPARAM_INFO
	.align		4
.L_11:
        /*0028*/ 	.byte	0x04, 0x17
        /*002a*/ 	.short	(.L_13 - .L_12)
.L_12:
        /*002c*/ 	.word	0x00000000
        /*0030*/ 	.short	0x0000
        /*0032*/ 	.short	0x0000
        /*0034*/ 	.byte	0x00, 0xf5, 0x21, 0x00


	//----- nvinfo : EIATTR_SPARSE_MMA_MASK
	.align		4
.L_13:
        /*0038*/ 	.byte	0x03, 0x50
        /*003a*/ 	.short	0x0000


	//----- nvinfo : EIATTR_MAXREG_COUNT
	.align		4
        /*003c*/ 	.byte	0x03, 0x1b
        /*003e*/ 	.short	0x00ff


	//----- nvinfo : EIATTR_MERCURY_ISA_VERSION
	.align		4
        /*0040*/ 	.byte	0x03, 0x5f
        /*0042*/ 	.short	0x0101


	//----- nvinfo : EIATTR_VRC_CTA_INIT_COUNT
	.align		4
        /*0044*/ 	.byte	0x02, 0x4a
	.zero		1
	.zero		1


	//----- nvinfo : EIATTR_EXIT_INSTR_OFFSETS
	.align		4
        /*0048*/ 	.byte	0x04, 0x1c
        /*004a*/ 	.short	(.L_15 - .L_14)


	//   ....[0]....
.L_14:
        /*004c*/ 	.word	0x00000010


	//----- nvinfo : EIATTR_CBANK_PARAM_SIZE
	.align		4
.L_15:
        /*0050*/ 	.byte	0x03, 0x19
        /*0052*/ 	.short	0x0018


	//----- nvinfo : EIATTR_PARAM_CBANK
	.align		4
        /*0054*/ 	.byte	0x04, 0x0a
        /*0056*/ 	.short	(.L_17 - .L_16)
	.align		4
.L_16:
        /*0058*/ 	.word	index@(.nv.constant0._Z9matrixMulPiS_S_)
        /*005c*/ 	.short	0x0380
        /*005e*/ 	.short	0x0018


	//----- nvinfo : EIATTR_SW_WAR
	.align		4
.L_17:
        /*0060*/ 	.byte	0x04, 0x36
        /*0062*/ 	.short	(.L_19 - .L_18)
.L_18:
        /*0064*/ 	.word	0x00000008
.L_19:


//--------------------- .nv.callgraph             --------------------------
	.section	.nv.callgraph,"",@"SHT_CUDA_CALLGRAPH"
	.align	4
	.sectionentsize	8
	.align		4
        /*0000*/ 	.word	0x00000000
	.align		4
        /*0004*/ 	.word	0xffffffff
	.align		4
        /*0008*/ 	.word	0x00000000
	.align		4
        /*000c*/ 	.word	0xfffffffe
	.align		4
        /*0010*/ 	.word	0x00000000
	.align		4
        /*0014*/ 	.word	0xfffffffd
	.align		4
        /*0018*/ 	.word	0x00000000
	.align		4
        /*001c*/ 	.word	0xfffffffc


//--------------------- .text._Z9matrixMulPiS_S_  --------------------------
	.section	.text._Z9matrixMulPiS_S_,"ax",@progbits
	.align	128
        .global         _Z9matrixMulPiS_S_
        .type           _Z9matrixMulPiS_S_,@function
        .size           _Z9matrixMulPiS_S_,(.L_x_1 - _Z9matrixMulPiS_S_)
        .other          _Z9matrixMulPiS_S_,@"STO_CUDA_ENTRY STV_DEFAULT"
_Z9matrixMulPiS_S_:
.text._Z9matrixMulPiS_S_:
[----:B------:R-:W-:Y:S01]  /*0000*/  LDC R1, c[0x0][0x37c] ;  /* 0x0000df00ff017b82 */ /* 0x000fe20000000800 */
[----:B------:R-:W-:Y:S05]  /*0010*/  EXIT ;  /* 0x000000000000794d */ /* 0x000fea0003800000 */
.L_x_0:
[----:B------:R-:W-:-:S00]  /*0020*/  BRA `(.L_x_0) ;  /* 0xfffffffc00fc7947 */ /* 0x000fc0000383ffff */
[----:B------:R-:W-:-:S00]  /*0030*/  NOP ;  /* 0x0000000000007918 */ /* 0x000fc00000000000 */
        /* <DEDUP_REMOVED lines=12> */
.L_x_1:


//--------------------- .nv.shared.reserved.0     --------------------------
	.section	.nv.shared.reserved.0,"aw",@nobits
	.weak		__nv_reservedSMEM_offset_0_alias
	.size		__nv_reservedSMEM_offset_0_alias, 0, 64
	.other		__nv_reservedSMEM_offset_0_alias,@"STO_CUDA_RESERVED_SHARED STV_DEFAULT"
__nv_reservedSMEM_offset_0_alias:
	.zero		0
	.zero		64


//--------------------- .nv.constant0._Z9matrixMulPiS_S_ --------------------------
	.section	.nv.constant0._Z9matrixMulPiS_S_,"a",@progbits
	.sectionflags	@""
	.align	4
.nv.constant0._Z9matrixMulPiS_S_:
	.zero		920


//--------------------- SYMBOLS --------------------------

	.type		.nv.reservedSmem.offset0,@object
	.size		.nv.reservedSmem.offset0,0x4
